//
// Generated by NVIDIA NVVM Compiler
//
// Compiler Build ID: CL-36424714
// Cuda compilation tools, release 13.0, V13.0.88
// Based on NVVM 20.0.0
//

.version 9.0
.target sm_100
.address_size 64

	// .globl	_Z18reduce_warp_reducePiS_
.extern .shared .align 16 .b8 input_s[];

.visible .entry _Z18reduce_warp_reducePiS_(
	.param .u64 .ptr .align 1 _Z18reduce_warp_reducePiS__param_0,
	.param .u64 .ptr .align 1 _Z18reduce_warp_reducePiS__param_1
)
{
	.reg .pred 	%p<7>;
	.reg .b32 	%r<47>;
	.reg .b64 	%rd<7>;

	ld.param.u64 	%rd2, [_Z18reduce_warp_reducePiS__param_0];
	ld.param.u64 	%rd1, [_Z18reduce_warp_reducePiS__param_1];
	cvta.to.global.u64 	%rd3, %rd2;
	mov.u32 	%r3, %ctaid.x;
	shl.b32 	%r4, %r3, 12;
	mov.u32 	%r1, %tid.x;
	or.b32  	%r5, %r4, %r1;
	mul.wide.u32 	%rd4, %r5, 4;
	add.s64 	%rd5, %rd3, %rd4;
	ld.global.u32 	%r6, [%rd5];
	ld.global.u32 	%r7, [%rd5+4096];
	add.s32 	%r8, %r7, %r6;
	ld.global.u32 	%r9, [%rd5+8192];
	add.s32 	%r10, %r9, %r8;
	ld.global.u32 	%r11, [%rd5+12288];
	add.s32 	%r12, %r11, %r10;
	shl.b32 	%r13, %r1, 2;
	mov.u32 	%r14, input_s;
	add.s32 	%r2, %r14, %r13;
	st.shared.u32 	[%r2], %r12;
	bar.sync 	0;
	setp.gt.u32 	%p1, %r1, 511;
	@%p1 bra 	$L__BB0_2;
	ld.shared.u32 	%r15, [%r2+2048];
	ld.shared.u32 	%r16, [%r2];
	add.s32 	%r17, %r16, %r15;
	st.shared.u32 	[%r2], %r17;
$L__BB0_2:
	bar.sync 	0;
	setp.gt.u32 	%p2, %r1, 255;
	@%p2 bra 	$L__BB0_4;
	ld.shared.u32 	%r18, [%r2+1024];
	ld.shared.u32 	%r19, [%r2];
	add.s32 	%r20, %r19, %r18;
	st.shared.u32 	[%r2], %r20;
$L__BB0_4:
	bar.sync 	0;
	setp.gt.u32 	%p3, %r1, 127;
	@%p3 bra 	$L__BB0_6;
	ld.shared.u32 	%r21, [%r2+512];
	ld.shared.u32 	%r22, [%r2];
	add.s32 	%r23, %r22, %r21;
	st.shared.u32 	[%r2], %r23;
$L__BB0_6:
	bar.sync 	0;
	setp.gt.u32 	%p4, %r1, 63;
	@%p4 bra 	$L__BB0_8;
	ld.shared.u32 	%r24, [%r2+256];
	ld.shared.u32 	%r25, [%r2];
	add.s32 	%r26, %r25, %r24;
	st.shared.u32 	[%r2], %r26;
$L__BB0_8:
	bar.sync 	0;
	setp.gt.u32 	%p5, %r1, 31;
	@%p5 bra 	$L__BB0_11;
	ld.volatile.shared.u32 	%r27, [%r2+128];
	ld.volatile.shared.u32 	%r28, [%r2];
	add.s32 	%r29, %r28, %r27;
	st.volatile.shared.u32 	[%r2], %r29;
	ld.volatile.shared.u32 	%r30, [%r2+64];
	ld.volatile.shared.u32 	%r31, [%r2];
	add.s32 	%r32, %r31, %r30;
	st.volatile.shared.u32 	[%r2], %r32;
	ld.volatile.shared.u32 	%r33, [%r2+32];
	ld.volatile.shared.u32 	%r34, [%r2];
	add.s32 	%r35, %r34, %r33;
	st.volatile.shared.u32 	[%r2], %r35;
	ld.volatile.shared.u32 	%r36, [%r2+16];
	ld.volatile.shared.u32 	%r37, [%r2];
	add.s32 	%r38, %r37, %r36;
	st.volatile.shared.u32 	[%r2], %r38;
	ld.volatile.shared.u32 	%r39, [%r2+8];
	ld.volatile.shared.u32 	%r40, [%r2];
	add.s32 	%r41, %r40, %r39;
	st.volatile.shared.u32 	[%r2], %r41;
	ld.volatile.shared.u32 	%r42, [%r2+4];
	ld.volatile.shared.u32 	%r43, [%r2];
	add.s32 	%r44, %r43, %r42;
	st.volatile.shared.u32 	[%r2], %r44;
	setp.ne.s32 	%p6, %r1, 0;
	@%p6 bra 	$L__BB0_11;
	ld.shared.u32 	%r45, [input_s];
	cvta.to.global.u64 	%rd6, %rd1;
	atom.global.add.u32 	%r46, [%rd6], %r45;
$L__BB0_11:
	ret;

}


// ===== COMPILED SASS (sm_100) =====

	.target	sm_100

	.elftype	@"ET_EXEC"


//--------------------- .note.nv.tkinfo           --------------------------
	.section	.note.nv.tkinfo,"",@"SHT_NOTE"
	.sectionflags	@"SHF_NOTE_NV_TKINFO"
	.tkinfo
        /*0018*/ 	.word	0x00000002
        /*0030*/ 	.string	""
        /*0030*/ 	.string	"ptxas"
        /*0030*/ 	.string	"Cuda compilation tools, release 13.0, V13.0.88"
        /*0030*/ 	.string	"Build cuda_13.0.r13.0/compiler.36424714_0"
        /*0030*/ 	.string	"-arch sm_100 -m 64 "



//--------------------- .note.nv.cuinfo           --------------------------
	.section	.note.nv.cuinfo,"",@"SHT_NOTE"
	.sectionflags	@"SHF_NOTE_NV_CUINFO"
        /*0018*/ 	.short	0x0002
        /*001a*/ 	.short	0x0064
        /*001c*/ 	.short	0x0082
	.zero		2


//--------------------- .nv.info                  --------------------------
	.section	.nv.info,"",@"SHT_CUDA_INFO"
	.align	4


	//----- nvinfo : EIATTR_REGCOUNT
	.align		4
        /*0000*/ 	.byte	0x04, 0x2f
        /*0002*/ 	.short	(.L_1 - .L_0)
	.align		4
.L_0:
        /*0004*/ 	.word	index@(_Z18reduce_warp_reducePiS_)
        /*0008*/ 	.word	0x0000000c


	//----- nvinfo : EIATTR_FRAME_SIZE
	.align		4
.L_1:
        /*000c*/ 	.byte	0x04, 0x11
        /*000e*/ 	.short	(.L_3 - .L_2)
	.align		4
.L_2:
        /*0010*/ 	.word	index@(_Z18reduce_warp_reducePiS_)
        /*0014*/ 	.word	0x00000000


	//----- nvinfo : EIATTR_MIN_STACK_SIZE
	.align		4
.L_3:
        /*0018*/ 	.byte	0x04, 0x12
        /*001a*/ 	.short	(.L_5 - .L_4)
	.align		4
.L_4:
        /*001c*/ 	.word	index@(_Z18reduce_warp_reducePiS_)
        /*0020*/ 	.word	0x00000000
.L_5:


//--------------------- .nv.compat                --------------------------
	.section	.nv.compat,"",@"SHT_CUDA_COMPAT_INFO"
	.align	4
        /*0000*/ 	.byte	0x02, 0x09, 0x00, 0x00, 0x02, 0x02, 0x01, 0x00, 0x02, 0x05, 0x05, 0x00, 0x03, 0x07, 0x01, 0x01
        /*0010*/ 	.byte	0x02, 0x03, 0x00, 0x00, 0x02, 0x06, 0x01, 0x00, 0x04, 0x0b, 0x08, 0x00, 0x09, 0x00, 0x00, 0x00
        /*0020*/ 	.byte	0x00, 0x00, 0x00, 0x00


//--------------------- .nv.info._Z18reduce_warp_reducePiS_ --------------------------
	.section	.nv.info._Z18reduce_warp_reducePiS_,"",@"SHT_CUDA_INFO"
	.sectionflags	@""
	.align	4


	//----- nvinfo : EIATTR_CUDA_API_VERSION
	.align		4
        /*0000*/ 	.byte	0x04, 0x37
        /*0002*/ 	.short	(.L_7 - .L_6)
.L_6:
        /*0004*/ 	.word	0x00000082


	//----- nvinfo : EIATTR_KPARAM_INFO
	.align		4
.L_7:
        /*0008*/ 	.byte	0x04, 0x17
        /*000a*/ 	.short	(.L_9 - .L_8)
.L_8:
        /*000c*/ 	.word	0x00000000
        /*0010*/ 	.short	0x0001
        /*0012*/ 	.short	0x0008
        /*0014*/ 	.byte	0x00, 0xf5, 0x21, 0x00


	//----- nvinfo : EIATTR_KPARAM_INFO
	.align		4
.L_9:
        /*0018*/ 	.byte	0x04, 0x17
        /*001a*/ 	.short	(.L_11 - .L_10)
.L_10:
        /*001c*/ 	.word	0x00000000
        /*0020*/ 	.short	0x0000
        /*0022*/ 	.short	0x0000
        /*0024*/ 	.byte	0x00, 0xf5, 0x21, 0x00


	//----- nvinfo : EIATTR_SPARSE_MMA_MASK
	.align		4
.L_11:
        /*0028*/ 	.byte	0x03, 0x50
        /*002a*/ 	.short	0x0000


	//----- nvinfo : EIATTR_MAXREG_COUNT
	.align		4
        /*002c*/ 	.byte	0x03, 0x1b
        /*002e*/ 	.short	0x00ff


	//----- nvinfo : EIATTR_NUM_BARRIERS
	.align		4
        /*0030*/ 	.byte	0x02, 0x4c
        /*0032*/ 	.byte	0x01
	.zero		1


	//----- nvinfo : EIATTR_MERCURY_ISA_VERSION
	.align		4
        /*0034*/ 	.byte	0x03, 0x5f
        /*0036*/ 	.short	0x0101


	//----- nvinfo : EIATTR_VRC_CTA_INIT_COUNT
	.align		4
        /*0038*/ 	.byte	0x02, 0x4a
	.zero		1
	.zero		1


	//----- nvinfo : EIATTR_EXIT_INSTR_OFFSETS
	.align		4
        /*003c*/ 	.byte	0x04, 0x1c
        /*003e*/ 	.short	(.L_13 - .L_12)


	//   ....[0]....
.L_12:
        /*0040*/ 	.word	0x000002d0


	//   ....[1]....
        /*0044*/ 	.word	0x00000470


	//   ....[2]....
        /*0048*/ 	.word	0x000004b0


	//----- nvinfo : EIATTR_CBANK_PARAM_SIZE
	.align		4
.L_13:
        /*004c*/ 	.byte	0x03, 0x19
        /*004e*/ 	.short	0x0010


	//----- nvinfo : EIATTR_PARAM_CBANK
	.align		4
        /*0050*/ 	.byte	0x04, 0x0a
        /*0052*/ 	.short	(.L_15 - .L_14)
	.align		4
.L_14:
        /*0054*/ 	.word	index@(.nv.constant0._Z18reduce_warp_reducePiS_)
        /*0058*/ 	.short	0x0380
        /*005a*/ 	.short	0x0010


	//----- nvinfo : EIATTR_SW_WAR
	.align		4
.L_15:
        /*005c*/ 	.byte	0x04, 0x36
        /*005e*/ 	.short	(.L_17 - .L_16)
.L_16:
        /*0060*/ 	.word	0x00000008
.L_17:


//--------------------- .nv.callgraph             --------------------------
	.section	.nv.callgraph,"",@"SHT_CUDA_CALLGRAPH"
	.align	4
	.sectionentsize	8
	.align		4
        /*0000*/ 	.word	0x00000000
	.align		4
        /*0004*/ 	.word	0xffffffff
	.align		4
        /*0008*/ 	.word	0x00000000
	.align		4
        /*000c*/ 	.word	0xfffffffe
	.align		4
        /*0010*/ 	.word	0x00000000
	.align		4
        /*0014*/ 	.word	0xfffffffd
	.align		4
        /*0018*/ 	.word	0x00000000
	.align		4
        /*001c*/ 	.word	0xfffffffc


//--------------------- .text._Z18reduce_warp_reducePiS_ --------------------------
	.section	.text._Z18reduce_warp_reducePiS_,"ax",@progbits
	.align	128
        .global         _Z18reduce_warp_reducePiS_
        .type           _Z18reduce_warp_reducePiS_,@function
        .size           _Z18reduce_warp_reducePiS_,(.L_x_1 - _Z18reduce_warp_reducePiS_)
        .other          _Z18reduce_warp_reducePiS_,@"STO_CUDA_ENTRY STV_DEFAULT"
_Z18reduce_warp_reducePiS_:
.text._Z18reduce_warp_reducePiS_:
[----:B------:R-:W-:Y:S01]  /*0000*/  LDC R1, c[0x0][0x37c] ;  /* 0x0000df00ff017b82 */ /* 0x000fe20000000800 */
[----:B------:R-:W0:Y:S07]  /*0010*/  S2R R6, SR_TID.X ;  /* 0x0000000000067919 */ /* 0x000e2e0000002100 */
[----:B------:R-:W1:Y:S01]  /*0020*/  S2UR UR4, SR_CTAID.X ;  /* 0x00000000000479c3 */ /* 0x000e620000002500 */
[----:B------:R-:W2:Y:S07]  /*0030*/  LDCU.64 UR6, c[0x0][0x358] ;  /* 0x00006b00ff0677ac */ /* 0x000eae0008000a00 */
[----:B------:R-:W3:Y:S01]  /*0040*/  LDC.64 R2, c[0x0][0x380] ;  /* 0x0000e000ff027b82 */ /* 0x000ee20000000a00 */
[----:B-1----:R-:W-:-:S06]  /*0050*/  USHF.L.U32 UR4, UR4, 0xc, URZ ;  /* 0x0000000c04047899 */ /* 0x002fcc00080006ff */
[----:B0-----:R-:W-:-:S05]  /*0060*/  LOP3.LUT R5, R6, UR4, RZ, 0xfc, !PT ;  /* 0x0000000406057c12 */ /* 0x001fca000f8efcff */
[----:B---3--:R-:W-:-:S05]  /*0070*/  IMAD.WIDE.U32 R2, R5, 0x4, R2 ;  /* 0x0000000405027825 */ /* 0x008fca00078e0002 */
[----:B--2---:R-:W2:Y:S04]  /*0080*/  LDG.E R0, desc[UR6][R2.64] ;  /* 0x0000000602007981 */ /* 0x004ea8000c1e1900 */
[----:B------:R-:W2:Y:S04]  /*0090*/  LDG.E R5, desc[UR6][R2.64+0x1000] ;  /* 0x0010000602057981 */ /* 0x000ea8000c1e1900 */
[----:B------:R-:W2:Y:S04]  /*00a0*/  LDG.E R4, desc[UR6][R2.64+0x2000] ;  /* 0x0020000602047981 */ /* 0x000ea8000c1e1900 */
[----:B------:R-:W3:Y:S01]  /*00b0*/  LDG.E R7, desc[UR6][R2.64+0x3000] ;  /* 0x0030000602077981 */ /* 0x000ee2000c1e1900 */
[----:B------:R-:W0:Y:S01]  /*00c0*/  S2UR UR5, SR_CgaCtaId ;  /* 0x00000000000579c3 */ /* 0x000e220000008800 */
[----:B------:R-:W-:Y:S01]  /*00d0*/  UMOV UR4, 0x400 ;  /* 0x0000040000047882 */ /* 0x000fe20000000000 */
[----:B------:R-:W-:-:S02]  /*00e0*/  ISETP.GT.U32.AND P0, PT, R6, 0x1ff, PT ;  /* 0x000001ff0600780c */ /* 0x000fc40003f04070 */
[----:B------:R-:W-:Y:S01]  /*00f0*/  ISETP.GT.U32.AND P1, PT, R6, 0xff, PT ;  /* 0x000000ff0600780c */ /* 0x000fe20003f24070 */
[----:B0-----:R-:W-:Y:S01]  /*0100*/  ULEA UR4, UR5, UR4, 0x18 ;  /* 0x0000000405047291 */ /* 0x001fe2000f8ec0ff */
[----:B--2---:R-:W-:-:S05]  /*0110*/  IADD3 R4, PT, PT, R4, R5, R0 ;  /* 0x0000000504047210 */ /* 0x004fca0007ffe000 */
[----:B------:R-:W-:Y:S01]  /*0120*/  LEA R0, R6, UR4, 0x2 ;  /* 0x0000000406007c11 */ /* 0x000fe2000f8e10ff */
[----:B---3--:R-:W-:-:S05]  /*0130*/  IMAD.IADD R7, R4, 0x1, R7 ;  /* 0x0000000104077824 */ /* 0x008fca00078e0207 */
[----:B------:R-:W-:Y:S01]  /*0140*/  STS [R0], R7 ;  /* 0x0000000700007388 */ /* 0x000fe20000000800 */
[----:B------:R-:W-:Y:S06]  /*0150*/  BAR.SYNC.DEFER_BLOCKING 0x0 ;  /* 0x0000000000007b1d */ /* 0x000fec0000010000 */
[----:B------:R-:W-:Y:S04]  /*0160*/  @!P0 LDS R4, [R0+0x800] ;  /* 0x0008000000048984 */ /* 0x000fe80000000800 */
[----:B------:R-:W0:Y:S02]  /*0170*/  @!P0 LDS R3, [R0] ;  /* 0x0000000000038984 */ /* 0x000e240000000800 */
[----:B0-----:R-:W-:-:S05]  /*0180*/  @!P0 IMAD.IADD R3, R4, 0x1, R3 ;  /* 0x0000000104038824 */ /* 0x001fca00078e0203 */
[----:B------:R-:W-:Y:S01]  /*0190*/  @!P0 STS [R0], R3 ;  /* 0x0000000300008388 */ /* 0x000fe20000000800 */
[----:B------:R-:W-:Y:S01]  /*01a0*/  BAR.SYNC.DEFER_BLOCKING 0x0 ;  /* 0x0000000000007b1d */ /* 0x000fe20000010000 */
[----:B------:R-:W-:-:S05]  /*01b0*/  ISETP.GT.U32.AND P0, PT, R6, 0x7f, PT ;  /* 0x0000007f0600780c */ /* 0x000fca0003f04070 */
        /* <DEDUP_REMOVED lines=8> */
[----:B0-----:R-:W-:-:S05]  /*0240*/  @!P0 IADD3 R7, PT, PT, R2, R7, RZ ;  /* 0x0000000702078210 */ /* 0x001fca0007ffe0ff */
[----:B------:R-:W-:Y:S01]  /*0250*/  @!P0 STS [R0], R7 ;  /* 0x0000000700008388 */ /* 0x000fe20000000800 */
[----:B------:R-:W-:Y:S01]  /*0260*/  BAR.SYNC.DEFER_BLOCKING 0x0 ;  /* 0x0000000000007b1d */ /* 0x000fe20000010000 */
[----:B------:R-:W-:-:S05]  /*0270*/  ISETP.GT.U32.AND P0, PT, R6, 0x1f, PT ;  /* 0x0000001f0600780c */ /* 0x000fca0003f04070 */
[----:B------:R-:W-:Y:S04]  /*0280*/  @!P1 LDS R2, [R0+0x100] ;  /* 0x0001000000029984 */ /* 0x000fe80000000800 */
[----:B------:R-:W0:Y:S02]  /*0290*/  @!P1 LDS R3, [R0] ;  /* 0x0000000000039984 */ /* 0x000e240000000800 */
[----:B0-----:R-:W-:-:S05]  /*02a0*/  @!P1 IMAD.IADD R3, R2, 0x1, R3 ;  /* 0x0000000102039824 */ /* 0x001fca00078e0203 */
[----:B------:R0:W-:Y:S01]  /*02b0*/  @!P1 STS [R0], R3 ;  /* 0x0000000300009388 */ /* 0x0001e20000000800 */
[----:B------:R-:W-:Y:S06]  /*02c0*/  BAR.SYNC.DEFER_BLOCKING 0x0 ;  /* 0x0000000000007b1d */ /* 0x000fec0000010000 */
[----:B------:R-:W-:Y:S05]  /*02d0*/  @P0 EXIT ;  /* 0x000000000000094d */ /* 0x000fea0003800000 */
[----:B------:R-:W-:Y:S01]  /*02e0*/  LDS R2, [R0+0x80] ;  /* 0x0000800000027984 */ /* 0x000fe20000000800 */
[----:B------:R-:W-:-:S03]  /*02f0*/  ISETP.NE.AND P0, PT, R6, RZ, PT ;  /* 0x000000ff0600720c */ /* 0x000fc60003f05270 */
[----:B0-----:R-:W0:Y:S02]  /*0300*/  LDS R3, [R0] ;  /* 0x0000000000037984 */ /* 0x001e240000000800 */
[----:B0-----:R-:W-:-:S05]  /*0310*/  IMAD.IADD R3, R2, 0x1, R3 ;  /* 0x0000000102037824 */ /* 0x001fca00078e0203 */
[----:B------:R-:W-:Y:S04]  /*0320*/  STS [R0], R3 ;  /* 0x0000000300007388 */ /* 0x000fe80000000800 */
[----:B------:R-:W-:Y:S04]  /*0330*/  LDS R2, [R0+0x40] ;  /* 0x0000400000027984 */ /* 0x000fe80000000800 */
[----:B------:R-:W0:Y:S02]  /*0340*/  LDS R5, [R0] ;  /* 0x0000000000057984 */ /* 0x000e240000000800 */
[----:B0-----:R-:W-:-:S05]  /*0350*/  IADD3 R5, PT, PT, R2, R5, RZ ;  /* 0x0000000502057210 */ /* 0x001fca0007ffe0ff */
[----:B------:R-:W-:Y:S04]  /*0360*/  STS [R0], R5 ;  /* 0x0000000500007388 */ /* 0x000fe80000000800 */
[----:B------:R-:W-:Y:S04]  /*0370*/  LDS R2, [R0+0x20] ;  /* 0x0000200000027984 */ /* 0x000fe80000000800 */
[----:B------:R-:W0:Y:S02]  /*0380*/  LDS R7, [R0] ;  /* 0x0000000000077984 */ /* 0x000e240000000800 */
[----:B0-----:R-:W-:-:S05]  /*0390*/  IMAD.IADD R7, R2, 0x1, R7 ;  /* 0x0000000102077824 */ /* 0x001fca00078e0207 */
[----:B------:R-:W-:Y:S04]  /*03a0*/  STS [R0], R7 ;  /* 0x0000000700007388 */ /* 0x000fe80000000800 */
[----:B------:R-:W-:Y:S04]  /*03b0*/  LDS R2, [R0+0x10] ;  /* 0x0000100000027984 */ /* 0x000fe80000000800 */
[----:B------:R-:W0:Y:S02]  /*03c0*/  LDS R9, [R0] ;  /* 0x0000000000097984 */ /* 0x000e240000000800 */
        /* <DEDUP_REMOVED lines=9> */
[----:B------:R0:W-:Y:S01]  /*0460*/  STS [R0], R5 ;  /* 0x0000000500007388 */ /* 0x0001e20000000800 */
[----:B------:R-:W-:Y:S05]  /*0470*/  @P0 EXIT ;  /* 0x000000000000094d */ /* 0x000fea0003800000 */
[----:B0-----:R-:W0:Y:S01]  /*0480*/  LDS R5, [UR4] ;  /* 0x00000004ff057984 */ /* 0x001e220008000800 */
[----:B------:R-:W0:Y:S03]  /*0490*/  LDC.64 R2, c[0x0][0x388] ;  /* 0x0000e200ff027b82 */ /* 0x000e260000000a00 */
[----:B0-----:R-:W-:Y:S01]  /*04a0*/  REDG.E.ADD.STRONG.GPU desc[UR6][R2.64], R5 ;  /* 0x000000050200798e */ /* 0x001fe2000c12e106 */
[----:B------:R-:W-:Y:S05]  /*04b0*/  EXIT ;  /* 0x000000000000794d */ /* 0x000fea0003800000 */
.L_x_0:
[----:B------:R-:W-:-:S00]  /*04c0*/  BRA `(.L_x_0) ;  /* 0xfffffffc00fc7947 */ /* 0x000fc0000383ffff */
[----:B------:R-:W-:-:S00]  /*04d0*/  NOP ;  /* 0x0000000000007918 */ /* 0x000fc00000000000 */
        /* <DEDUP_REMOVED lines=10> */
.L_x_1:


//--------------------- .nv.shared._Z18reduce_warp_reducePiS_ --------------------------
	.section	.nv.shared._Z18reduce_warp_reducePiS_,"aw",@nobits
	.sectionflags	@""
	.align	16
	.zero		1024


//--------------------- .nv.shared.reserved.0     --------------------------
	.section	.nv.shared.reserved.0,"aw",@nobits
	.weak		__nv_reservedSMEM_offset_0_alias
	.size		__nv_reservedSMEM_offset_0_alias, 0, 64
	.other		__nv_reservedSMEM_offset_0_alias,@"STO_CUDA_RESERVED_SHARED STV_DEFAULT"
__nv_reservedSMEM_offset_0_alias:
	.zero		0
	.zero		64


//--------------------- .nv.constant0._Z18reduce_warp_reducePiS_ --------------------------
	.section	.nv.constant0._Z18reduce_warp_reducePiS_,"a",@progbits
	.sectionflags	@""
	.align	4
.nv.constant0._Z18reduce_warp_reducePiS_:
	.zero		912


//--------------------- SYMBOLS --------------------------

	.type		.nv.reservedSmem.offset0,@object
	.size		.nv.reservedSmem.offset0,0x4
	.type		.nv.reservedSmem.cap,@object
	.size		.nv.reservedSmem.cap,0x4
